//
// Generated by NVIDIA NVVM Compiler
//
// Compiler Build ID: CL-36424714
// Cuda compilation tools, release 13.0, V13.0.88
// Based on NVVM 20.0.0
//

.version 9.0
.target sm_100
.address_size 64

	// .globl	_Z15dijkstra_kerneliPiP6Routeri

.visible .entry _Z15dijkstra_kerneliPiP6Routeri(
	.param .u32 _Z15dijkstra_kerneliPiP6Routeri_param_0,
	.param .u64 .ptr .align 1 _Z15dijkstra_kerneliPiP6Routeri_param_1,
	.param .u64 .ptr .align 1 _Z15dijkstra_kerneliPiP6Routeri_param_2,
	.param .u32 _Z15dijkstra_kerneliPiP6Routeri_param_3
)
{
	.reg .pred 	%p<37>;
	.reg .b16 	%rs<12>;
	.reg .b32 	%r<123>;
	.reg .b64 	%rd<32>;

	ld.param.u32 	%r64, [_Z15dijkstra_kerneliPiP6Routeri_param_0];
	ld.param.u64 	%rd16, [_Z15dijkstra_kerneliPiP6Routeri_param_1];
	ld.param.u64 	%rd17, [_Z15dijkstra_kerneliPiP6Routeri_param_2];
	cvta.to.global.u64 	%rd1, %rd16;
	cvta.to.global.u64 	%rd2, %rd17;
	mov.u32 	%r65, %ctaid.x;
	mov.u32 	%r66, %ntid.x;
	mov.u32 	%r67, %tid.x;
	mad.lo.s32 	%r68, %r65, %r66, %r67;
	setp.ge.s32 	%p1, %r68, %r64;
	@%p1 bra 	$L__BB0_45;
	setp.lt.s32 	%p2, %r64, 1;
	mov.b32 	%r100, -1;
	@%p2 bra 	$L__BB0_18;
	and.b32  	%r1, %r64, 3;
	setp.lt.u32 	%p3, %r64, 4;
	mov.b32 	%r99, 2147483647;
	mov.b32 	%r100, -1;
	mov.b32 	%r112, 0;
	@%p3 bra 	$L__BB0_13;
	and.b32  	%r112, %r64, 2147483644;
	mov.b32 	%r99, 2147483647;
	mov.b32 	%r100, -1;
	mov.b32 	%r96, 0;
$L__BB0_4:
	mul.wide.u32 	%rd18, %r96, 16;
	add.s64 	%rd19, %rd2, %rd18;
	add.s64 	%rd3, %rd19, 4;
	ld.global.u8 	%rs1, [%rd19+4];
	setp.ne.s16 	%p4, %rs1, 0;
	@%p4 bra 	$L__BB0_6;
	ld.global.u32 	%r77, [%rd3+4];
	setp.lt.s32 	%p5, %r77, %r99;
	min.s32 	%r99, %r77, %r99;
	selp.b32 	%r100, %r96, %r100, %p5;
$L__BB0_6:
	ld.global.u8 	%rs2, [%rd3+16];
	setp.ne.s16 	%p6, %rs2, 0;
	@%p6 bra 	$L__BB0_8;
	add.s32 	%r78, %r96, 1;
	ld.global.u32 	%r79, [%rd3+20];
	setp.lt.s32 	%p7, %r79, %r99;
	min.s32 	%r99, %r79, %r99;
	selp.b32 	%r100, %r78, %r100, %p7;
$L__BB0_8:
	ld.global.u8 	%rs3, [%rd3+32];
	setp.ne.s16 	%p8, %rs3, 0;
	@%p8 bra 	$L__BB0_10;
	add.s32 	%r80, %r96, 2;
	ld.global.u32 	%r81, [%rd3+36];
	setp.lt.s32 	%p9, %r81, %r99;
	min.s32 	%r99, %r81, %r99;
	selp.b32 	%r100, %r80, %r100, %p9;
$L__BB0_10:
	ld.global.u8 	%rs4, [%rd3+48];
	setp.ne.s16 	%p10, %rs4, 0;
	@%p10 bra 	$L__BB0_12;
	add.s32 	%r82, %r96, 3;
	ld.global.u32 	%r83, [%rd3+52];
	setp.lt.s32 	%p11, %r83, %r99;
	min.s32 	%r99, %r83, %r99;
	selp.b32 	%r100, %r82, %r100, %p11;
$L__BB0_12:
	add.s32 	%r96, %r96, 4;
	setp.ne.s32 	%p12, %r96, %r112;
	@%p12 bra 	$L__BB0_4;
$L__BB0_13:
	setp.eq.s32 	%p13, %r1, 0;
	@%p13 bra 	$L__BB0_18;
	mul.wide.u32 	%rd20, %r112, 16;
	add.s64 	%rd21, %rd20, %rd2;
	add.s64 	%rd29, %rd21, 8;
	neg.s32 	%r111, %r1;
$L__BB0_15:
	.pragma "nounroll";
	ld.global.u8 	%rs5, [%rd29+-4];
	setp.ne.s16 	%p14, %rs5, 0;
	@%p14 bra 	$L__BB0_17;
	ld.global.u32 	%r84, [%rd29];
	setp.lt.s32 	%p15, %r84, %r99;
	min.s32 	%r99, %r84, %r99;
	selp.b32 	%r100, %r112, %r100, %p15;
$L__BB0_17:
	add.s32 	%r112, %r112, 1;
	add.s64 	%rd29, %rd29, 16;
	add.s32 	%r111, %r111, 1;
	setp.ne.s32 	%p16, %r111, 0;
	@%p16 bra 	$L__BB0_15;
$L__BB0_18:
	setp.lt.s32 	%p17, %r64, 1;
	mul.wide.s32 	%rd22, %r100, 16;
	add.s64 	%rd23, %rd2, %rd22;
	add.s64 	%rd7, %rd23, 4;
	mov.b16 	%rs6, 1;
	st.global.u8 	[%rd23+4], %rs6;
	@%p17 bra 	$L__BB0_45;
	mul.lo.s32 	%r39, %r100, %r64;
	and.b32  	%r40, %r64, 3;
	setp.lt.u32 	%p18, %r64, 4;
	mov.b32 	%r120, 0;
	@%p18 bra 	$L__BB0_38;
	and.b32  	%r120, %r64, 2147483644;
	add.s64 	%rd30, %rd2, 36;
	add.s64 	%rd9, %rd1, 8;
	neg.s32 	%r118, %r120;
	mov.u32 	%r119, %r39;
$L__BB0_21:
	mul.wide.s32 	%rd24, %r119, 4;
	add.s64 	%rd11, %rd9, %rd24;
	ld.global.u32 	%r45, [%rd11+-8];
	setp.eq.s32 	%p19, %r45, 0;
	@%p19 bra 	$L__BB0_25;
	ld.global.u8 	%rs7, [%rd30+-32];
	setp.ne.s16 	%p20, %rs7, 0;
	@%p20 bra 	$L__BB0_25;
	ld.global.u32 	%r86, [%rd7+4];
	add.s32 	%r46, %r86, %r45;
	ld.global.u32 	%r87, [%rd30+-28];
	setp.ge.s32 	%p21, %r46, %r87;
	@%p21 bra 	$L__BB0_25;
	st.global.u32 	[%rd30+-28], %r46;
	st.global.u32 	[%rd30+-24], %r100;
$L__BB0_25:
	ld.global.u32 	%r47, [%rd11+-4];
	setp.eq.s32 	%p22, %r47, 0;
	@%p22 bra 	$L__BB0_29;
	ld.global.u8 	%rs8, [%rd30+-16];
	setp.ne.s16 	%p23, %rs8, 0;
	@%p23 bra 	$L__BB0_29;
	ld.global.u32 	%r88, [%rd7+4];
	add.s32 	%r48, %r88, %r47;
	ld.global.u32 	%r89, [%rd30+-12];
	setp.ge.s32 	%p24, %r48, %r89;
	@%p24 bra 	$L__BB0_29;
	st.global.u32 	[%rd30+-12], %r48;
	st.global.u32 	[%rd30+-8], %r100;
$L__BB0_29:
	ld.global.u32 	%r49, [%rd11];
	setp.eq.s32 	%p25, %r49, 0;
	@%p25 bra 	$L__BB0_33;
	ld.global.u8 	%rs9, [%rd30];
	setp.ne.s16 	%p26, %rs9, 0;
	@%p26 bra 	$L__BB0_33;
	ld.global.u32 	%r90, [%rd7+4];
	add.s32 	%r50, %r90, %r49;
	ld.global.u32 	%r91, [%rd30+4];
	setp.ge.s32 	%p27, %r50, %r91;
	@%p27 bra 	$L__BB0_33;
	st.global.u32 	[%rd30+4], %r50;
	st.global.u32 	[%rd30+8], %r100;
$L__BB0_33:
	ld.global.u32 	%r51, [%rd11+4];
	setp.eq.s32 	%p28, %r51, 0;
	@%p28 bra 	$L__BB0_37;
	ld.global.u8 	%rs10, [%rd30+16];
	setp.ne.s16 	%p29, %rs10, 0;
	@%p29 bra 	$L__BB0_37;
	ld.global.u32 	%r92, [%rd7+4];
	add.s32 	%r52, %r92, %r51;
	ld.global.u32 	%r93, [%rd30+20];
	setp.ge.s32 	%p30, %r52, %r93;
	@%p30 bra 	$L__BB0_37;
	st.global.u32 	[%rd30+20], %r52;
	st.global.u32 	[%rd30+24], %r100;
$L__BB0_37:
	add.s64 	%rd30, %rd30, 64;
	add.s32 	%r119, %r119, 4;
	add.s32 	%r118, %r118, 4;
	setp.ne.s32 	%p31, %r118, 0;
	@%p31 bra 	$L__BB0_21;
$L__BB0_38:
	setp.eq.s32 	%p32, %r40, 0;
	@%p32 bra 	$L__BB0_45;
	mul.wide.u32 	%rd25, %r120, 16;
	add.s64 	%rd26, %rd25, %rd2;
	add.s64 	%rd31, %rd26, 8;
	add.s32 	%r122, %r120, %r39;
	neg.s32 	%r121, %r40;
$L__BB0_40:
	.pragma "nounroll";
	mul.wide.s32 	%rd27, %r122, 4;
	add.s64 	%rd28, %rd1, %rd27;
	ld.global.u32 	%r60, [%rd28];
	setp.eq.s32 	%p33, %r60, 0;
	@%p33 bra 	$L__BB0_44;
	ld.global.u8 	%rs11, [%rd31+-4];
	setp.ne.s16 	%p34, %rs11, 0;
	@%p34 bra 	$L__BB0_44;
	ld.global.u32 	%r94, [%rd7+4];
	add.s32 	%r61, %r94, %r60;
	ld.global.u32 	%r95, [%rd31];
	setp.ge.s32 	%p35, %r61, %r95;
	@%p35 bra 	$L__BB0_44;
	st.global.u32 	[%rd31], %r61;
	st.global.u32 	[%rd31+4], %r100;
$L__BB0_44:
	add.s64 	%rd31, %rd31, 16;
	add.s32 	%r122, %r122, 1;
	add.s32 	%r121, %r121, 1;
	setp.ne.s32 	%p36, %r121, 0;
	@%p36 bra 	$L__BB0_40;
$L__BB0_45:
	ret;

}


// ===== COMPILED SASS (sm_100) =====

	.target	sm_100

	.elftype	@"ET_EXEC"


//--------------------- .note.nv.tkinfo           --------------------------
	.section	.note.nv.tkinfo,"",@"SHT_NOTE"
	.sectionflags	@"SHF_NOTE_NV_TKINFO"
	.tkinfo
        /*0018*/ 	.word	0x00000002
        /*0030*/ 	.string	""
        /*0030*/ 	.string	"ptxas"
        /*0030*/ 	.string	"Cuda compilation tools, release 13.0, V13.0.88"
        /*0030*/ 	.string	"Build cuda_13.0.r13.0/compiler.36424714_0"
        /*0030*/ 	.string	"-arch sm_100 -m 64 "



//--------------------- .note.nv.cuinfo           --------------------------
	.section	.note.nv.cuinfo,"",@"SHT_NOTE"
	.sectionflags	@"SHF_NOTE_NV_CUINFO"
        /*0018*/ 	.short	0x0002
        /*001a*/ 	.short	0x0064
        /*001c*/ 	.short	0x0082
	.zero		2


//--------------------- .nv.info                  --------------------------
	.section	.nv.info,"",@"SHT_CUDA_INFO"
	.align	4


	//----- nvinfo : EIATTR_REGCOUNT
	.align		4
        /*0000*/ 	.byte	0x04, 0x2f
        /*0002*/ 	.short	(.L_1 - .L_0)
	.align		4
.L_0:
        /*0004*/ 	.word	index@(_Z15dijkstra_kerneliPiP6Routeri)
        /*0008*/ 	.word	0x00000013


	//----- nvinfo : EIATTR_FRAME_SIZE
	.align		4
.L_1:
        /*000c*/ 	.byte	0x04, 0x11
        /*000e*/ 	.short	(.L_3 - .L_2)
	.align		4
.L_2:
        /*0010*/ 	.word	index@(_Z15dijkstra_kerneliPiP6Routeri)
        /*0014*/ 	.word	0x00000000


	//----- nvinfo : EIATTR_MIN_STACK_SIZE
	.align		4
.L_3:
        /*0018*/ 	.byte	0x04, 0x12
        /*001a*/ 	.short	(.L_5 - .L_4)
	.align		4
.L_4:
        /*001c*/ 	.word	index@(_Z15dijkstra_kerneliPiP6Routeri)
        /*0020*/ 	.word	0x00000000
.L_5:


//--------------------- .nv.compat                --------------------------
	.section	.nv.compat,"",@"SHT_CUDA_COMPAT_INFO"
	.align	4
        /*0000*/ 	.byte	0x02, 0x09, 0x00, 0x00, 0x02, 0x02, 0x01, 0x00, 0x02, 0x05, 0x05, 0x00, 0x03, 0x07, 0x01, 0x01
        /*0010*/ 	.byte	0x02, 0x03, 0x00, 0x00, 0x02, 0x06, 0x01, 0x00, 0x04, 0x0b, 0x08, 0x00, 0x09, 0x00, 0x00, 0x00
        /*0020*/ 	.byte	0x00, 0x00, 0x00, 0x00


//--------------------- .nv.info._Z15dijkstra_kerneliPiP6Routeri --------------------------
	.section	.nv.info._Z15dijkstra_kerneliPiP6Routeri,"",@"SHT_CUDA_INFO"
	.sectionflags	@""
	.align	4


	//----- nvinfo : EIATTR_CUDA_API_VERSION
	.align		4
        /*0000*/ 	.byte	0x04, 0x37
        /*0002*/ 	.short	(.L_7 - .L_6)
.L_6:
        /*0004*/ 	.word	0x00000082


	//----- nvinfo : EIATTR_KPARAM_INFO
	.align		4
.L_7:
        /*0008*/ 	.byte	0x04, 0x17
        /*000a*/ 	.short	(.L_9 - .L_8)
.L_8:
        /*000c*/ 	.word	0x00000000
        /*0010*/ 	.short	0x0003
        /*0012*/ 	.short	0x0018
        /*0014*/ 	.byte	0x00, 0xf0, 0x11, 0x00


	//----- nvinfo : EIATTR_KPARAM_INFO
	.align		4
.L_9:
        /*0018*/ 	.byte	0x04, 0x17
        /*001a*/ 	.short	(.L_11 - .L_10)
.L_10:
        /*001c*/ 	.word	0x00000000
        /*0020*/ 	.short	0x0002
        /*0022*/ 	.short	0x0010
        /*0024*/ 	.byte	0x00, 0xf5, 0x21, 0x00


	//----- nvinfo : EIATTR_KPARAM_INFO
	.align		4
.L_11:
        /*0028*/ 	.byte	0x04, 0x17
        /*002a*/ 	.short	(.L_13 - .L_12)
.L_12:
        /*002c*/ 	.word	0x00000000
        /*0030*/ 	.short	0x0001
        /*0032*/ 	.short	0x0008
        /*0034*/ 	.byte	0x00, 0xf5, 0x21, 0x00


	//----- nvinfo : EIATTR_KPARAM_INFO
	.align		4
.L_13:
        /*0038*/ 	.byte	0x04, 0x17
        /*003a*/ 	.short	(.L_15 - .L_14)
.L_14:
        /*003c*/ 	.word	0x00000000
        /*0040*/ 	.short	0x0000
        /*0042*/ 	.short	0x0000
        /*0044*/ 	.byte	0x00, 0xf0, 0x11, 0x00


	//----- nvinfo : EIATTR_SPARSE_MMA_MASK
	.align		4
.L_15:
        /*0048*/ 	.byte	0x03, 0x50
        /*004a*/ 	.short	0x0000


	//----- nvinfo : EIATTR_MAXREG_COUNT
	.align		4
        /*004c*/ 	.byte	0x03, 0x1b
        /*004e*/ 	.short	0x00ff


	//----- nvinfo : EIATTR_MERCURY_ISA_VERSION
	.align		4
        /*0050*/ 	.byte	0x03, 0x5f
        /*0052*/ 	.short	0x0101


	//----- nvinfo : EIATTR_VRC_CTA_INIT_COUNT
	.align		4
        /*0054*/ 	.byte	0x02, 0x4a
	.zero		1
	.zero		1


	//----- nvinfo : EIATTR_EXIT_INSTR_OFFSETS
	.align		4
        /*0058*/ 	.byte	0x04, 0x1c
        /*005a*/ 	.short	(.L_17 - .L_16)


	//   ....[0]....
.L_16:
        /*005c*/ 	.word	0x00000070


	//   ....[1]....
        /*0060*/ 	.word	0x00000550


	//   ....[2]....
        /*0064*/ 	.word	0x00000a00


	//   ....[3]....
        /*0068*/ 	.word	0x00000bd0


	//----- nvinfo : EIATTR_CBANK_PARAM_SIZE
	.align		4
.L_17:
        /*006c*/ 	.byte	0x03, 0x19
        /*006e*/ 	.short	0x001c


	//----- nvinfo : EIATTR_PARAM_CBANK
	.align		4
        /*0070*/ 	.byte	0x04, 0x0a
        /*0072*/ 	.short	(.L_19 - .L_18)
	.align		4
.L_18:
        /*0074*/ 	.word	index@(.nv.constant0._Z15dijkstra_kerneliPiP6Routeri)
        /*0078*/ 	.short	0x0380
        /*007a*/ 	.short	0x001c


	//----- nvinfo : EIATTR_SW_WAR
	.align		4
.L_19:
        /*007c*/ 	.byte	0x04, 0x36
        /*007e*/ 	.short	(.L_21 - .L_20)
.L_20:
        /*0080*/ 	.word	0x00000008
.L_21:


//--------------------- .nv.callgraph             --------------------------
	.section	.nv.callgraph,"",@"SHT_CUDA_CALLGRAPH"
	.align	4
	.sectionentsize	8
	.align		4
        /*0000*/ 	.word	0x00000000
	.align		4
        /*0004*/ 	.word	0xffffffff
	.align		4
        /*0008*/ 	.word	0x00000000
	.align		4
        /*000c*/ 	.word	0xfffffffe
	.align		4
        /*0010*/ 	.word	0x00000000
	.align		4
        /*0014*/ 	.word	0xfffffffd
	.align		4
        /*0018*/ 	.word	0x00000000
	.align		4
        /*001c*/ 	.word	0xfffffffc


//--------------------- .text._Z15dijkstra_kerneliPiP6Routeri --------------------------
	.section	.text._Z15dijkstra_kerneliPiP6Routeri,"ax",@progbits
	.align	128
        .global         _Z15dijkstra_kerneliPiP6Routeri
        .type           _Z15dijkstra_kerneliPiP6Routeri,@function
        .size           _Z15dijkstra_kerneliPiP6Routeri,(.L_x_13 - _Z15dijkstra_kerneliPiP6Routeri)
        .other          _Z15dijkstra_kerneliPiP6Routeri,@"STO_CUDA_ENTRY STV_DEFAULT"
_Z15dijkstra_kerneliPiP6Routeri:
.text._Z15dijkstra_kerneliPiP6Routeri:
[----:B------:R-:W-:Y:S01]  /*0000*/  LDC R1, c[0x0][0x37c] ;  /* 0x0000df00ff017b82 */ /* 0x000fe20000000800 */
[----:B------:R-:W0:Y:S07]  /*0010*/  S2R R3, SR_TID.X ;  /* 0x0000000000037919 */ /* 0x000e2e0000002100 */
[----:B------:R-:W0:Y:S01]  /*0020*/  S2UR UR4, SR_CTAID.X ;  /* 0x00000000000479c3 */ /* 0x000e220000002500 */
[----:B------:R-:W1:Y:S07]  /*0030*/  LDCU UR6, c[0x0][0x380] ;  /* 0x00007000ff0677ac */ /* 0x000e6e0008000800 */
[----:B------:R-:W0:Y:S02]  /*0040*/  LDC R0, c[0x0][0x360] ;  /* 0x0000d800ff007b82 */ /* 0x000e240000000800 */
[----:B0-----:R-:W-:-:S05]  /*0050*/  IMAD R0, R0, UR4, R3 ;  /* 0x0000000400007c24 */ /* 0x001fca000f8e0203 */
[----:B-1----:R-:W-:-:S13]  /*0060*/  ISETP.GE.AND P0, PT, R0, UR6, PT ;  /* 0x0000000600007c0c */ /* 0x002fda000bf06270 */
[----:B------:R-:W-:Y:S05]  /*0070*/  @P0 EXIT ;  /* 0x000000000000094d */ /* 0x000fea0003800000 */
[----:B------:R-:W-:Y:S01]  /*0080*/  UISETP.GE.AND UP0, UPT, UR6, 0x1, UPT ;  /* 0x000000010600788c */ /* 0x000fe2000bf06270 */
[----:B------:R-:W-:Y:S01]  /*0090*/  IMAD.MOV.U32 R0, RZ, RZ, -0x1 ;  /* 0xffffffffff007424 */ /* 0x000fe200078e00ff */
[----:B------:R-:W0:Y:S07]  /*00a0*/  LDCU.64 UR8, c[0x0][0x358] ;  /* 0x00006b00ff0877ac */ /* 0x000e2e0008000a00 */
[----:B------:R-:W-:Y:S05]  /*00b0*/  BRA.U !UP0, `(.L_x_0) ;  /* 0x00000005080c7547 */ /* 0x000fea000b800000 */
[----:B------:R-:W-:Y:S01]  /*00c0*/  UISETP.GE.U32.AND UP0, UPT, UR6, 0x4, UPT ;  /* 0x000000040600788c */ /* 0x000fe2000bf06070 */
[----:B------:R-:W-:Y:S01]  /*00d0*/  IMAD.MOV.U32 R6, RZ, RZ, 0x7fffffff ;  /* 0x7fffffffff067424 */ /* 0x000fe200078e00ff */
[----:B------:R-:W-:Y:S01]  /*00e0*/  ULOP3.LUT UR4, UR6, 0x3, URZ, 0xc0, !UPT ;  /* 0x0000000306047892 */ /* 0x000fe2000f8ec0ff */
[----:B------:R-:W-:Y:S02]  /*00f0*/  IMAD.MOV.U32 R0, RZ, RZ, -0x1 ;  /* 0xffffffffff007424 */ /* 0x000fe400078e00ff */
[----:B------:R-:W-:Y:S01]  /*0100*/  IMAD.MOV.U32 R7, RZ, RZ, RZ ;  /* 0x000000ffff077224 */ /* 0x000fe200078e00ff */
[----:B------:R-:W-:-:S03]  /*0110*/  UISETP.NE.AND UP1, UPT, UR4, URZ, UPT ;  /* 0x000000ff0400728c */ /* 0x000fc6000bf25270 */
[----:B------:R-:W-:Y:S08]  /*0120*/  BRA.U !UP0, `(.L_x_1) ;  /* 0x0000000108a07547 */ /* 0x000ff0000b800000 */
[----:B------:R-:W1:Y:S01]  /*0130*/  LDC.64 R2, c[0x0][0x390] ;  /* 0x0000e400ff027b82 */ /* 0x000e620000000a00 */
[----:B------:R-:W-:Y:S01]  /*0140*/  ULOP3.LUT UR5, UR6, 0x7ffffffc, URZ, 0xc0, !UPT ;  /* 0x7ffffffc06057892 */ /* 0x000fe2000f8ec0ff */
[----:B------:R-:W-:Y:S02]  /*0150*/  IMAD.MOV.U32 R6, RZ, RZ, 0x7fffffff ;  /* 0x7fffffffff067424 */ /* 0x000fe400078e00ff */
[----:B------:R-:W-:Y:S02]  /*0160*/  IMAD.MOV.U32 R0, RZ, RZ, -0x1 ;  /* 0xffffffffff007424 */ /* 0x000fe400078e00ff */
[----:B------:R-:W-:Y:S02]  /*0170*/  IMAD.MOV.U32 R9, RZ, RZ, RZ ;  /* 0x000000ffff097224 */ /* 0x000fe400078e00ff */
[----:B------:R-:W-:-:S07]  /*0180*/  IMAD.U32 R7, RZ, RZ, UR5 ;  /* 0x00000005ff077e24 */ /* 0x000fce000f8e00ff */
.L_x_2:
[----:B-1----:R-:W-:-:S05]  /*0190*/  IMAD.WIDE.U32 R4, R9, 0x10, R2 ;  /* 0x0000001009047825 */ /* 0x002fca00078e0002 */
[----:B0-----:R-:W2:Y:S04]  /*01a0*/  LDG.E.U8 R11, desc[UR8][R4.64+0x4] ;  /* 0x00000408040b7981 */ /* 0x001ea8000c1e1100 */
[----:B------:R-:W3:Y:S04]  /*01b0*/  LDG.E.U8 R8, desc[UR8][R4.64+0x14] ;  /* 0x0000140804087981 */ /* 0x000ee8000c1e1100 */
[----:B------:R-:W4:Y:S01]  /*01c0*/  LDG.E.U8 R10, desc[UR8][R4.64+0x24] ;  /* 0x00002408040a7981 */ /* 0x000f22000c1e1100 */
[----:B--2---:R-:W-:Y:S02]  /*01d0*/  ISETP.NE.AND P5, PT, R11, RZ, PT ;  /* 0x000000ff0b00720c */ /* 0x004fe40003fa5270 */
[----:B---3--:R-:W-:-:S02]  /*01e0*/  ISETP.NE.AND P2, PT, R8, RZ, PT ;  /* 0x000000ff0800720c */ /* 0x008fc40003f45270 */
[----:B------:R-:W2:Y:S01]  /*01f0*/  LDG.E.U8 R8, desc[UR8][R4.64+0x34] ;  /* 0x0000340804087981 */ /* 0x000ea2000c1e1100 */
[----:B----4-:R-:W-:-:S08]  /*0200*/  ISETP.NE.AND P3, PT, R10, RZ, PT ;  /* 0x000000ff0a00720c */ /* 0x010fd00003f65270 */
[----:B------:R-:W3:Y:S04]  /*0210*/  @!P5 LDG.E R11, desc[UR8][R4.64+0x8] ;  /* 0x00000808040bd981 */ /* 0x000ee8000c1e1900 */
[----:B------:R-:W4:Y:S04]  /*0220*/  @!P2 LDG.E R13, desc[UR8][R4.64+0x18] ;  /* 0x00001808040da981 */ /* 0x000f28000c1e1900 */
[----:B------:R-:W5:Y:S01]  /*0230*/  @!P3 LDG.E R15, desc[UR8][R4.64+0x28] ;  /* 0x00002808040fb981 */ /* 0x000f62000c1e1900 */
[----:B------:R-:W-:Y:S02]  /*0240*/  PLOP3.LUT P1, PT, PT, PT, PT, 0x80, 0x8 ;  /* 0x000000000008781c */ /* 0x000fe40003f2f070 */
[----:B---3--:R-:W-:-:S02]  /*0250*/  @!P5 ISETP.GE.AND P6, PT, R11, R6, PT ;  /* 0x000000060b00d20c */ /* 0x008fc40003fc6270 */
[----:B------:R-:W-:-:S04]  /*0260*/  @!P5 VIMNMX R6, PT, PT, R6, R11, PT ;  /* 0x0000000b0606d248 */ /* 0x000fc80003fe0100 */
[----:B----4-:R-:W-:Y:S02]  /*0270*/  @!P2 ISETP.GE.AND P0, PT, R13, R6, PT ;  /* 0x000000060d00a20c */ /* 0x010fe40003f06270 */
[----:B------:R-:W-:Y:S02]  /*0280*/  @!P2 VIMNMX R6, PT, PT, R6, R13, PT ;  /* 0x0000000d0606a248 */ /* 0x000fe40003fe0100 */
[----:B------:R-:W-:Y:S02]  /*0290*/  @!P2 PLOP3.LUT P1, PT, P0, PT, PT, 0x80, 0x8 ;  /* 0x000000000008a81c */ /* 0x000fe4000072f070 */
[----:B-----5:R-:W-:Y:S02]  /*02a0*/  @!P3 ISETP.GE.AND P4, PT, R15, R6, PT ;  /* 0x000000060f00b20c */ /* 0x020fe40003f86270 */
[----:B------:R-:W-:Y:S02]  /*02b0*/  PLOP3.LUT P0, PT, PT, PT, PT, 0x80, 0x8 ;  /* 0x000000000008781c */ /* 0x000fe40003f0f070 */
[----:B------:R-:W-:-:S02]  /*02c0*/  @!P3 PLOP3.LUT P0, PT, P4, PT, PT, 0x80, 0x8 ;  /* 0x000000000008b81c */ /* 0x000fc4000270f070 */
[----:B--2---:R-:W-:-:S13]  /*02d0*/  ISETP.NE.AND P4, PT, R8, RZ, PT ;  /* 0x000000ff0800720c */ /* 0x004fda0003f85270 */
[----:B------:R-:W2:Y:S01]  /*02e0*/  @!P4 LDG.E R5, desc[UR8][R4.64+0x38] ;  /* 0x000038080405c981 */ /* 0x000ea2000c1e1900 */
[----:B------:R-:W-:Y:S02]  /*02f0*/  @!P3 VIMNMX R6, PT, PT, R6, R15, PT ;  /* 0x0000000f0606b248 */ /* 0x000fe40003fe0100 */
[C---:B------:R-:W-:Y:S01]  /*0300*/  @!P5 SEL R0, R9.reuse, R0, !P6 ;  /* 0x000000000900d207 */ /* 0x040fe20007000000 */
[C---:B------:R-:W-:Y:S01]  /*0310*/  @!P1 VIADD R0, R9.reuse, 0x1 ;  /* 0x0000000109009836 */ /* 0x040fe20000000000 */
[----:B------:R-:W-:Y:S01]  /*0320*/  PLOP3.LUT P1, PT, PT, PT, PT, 0x80, 0x8 ;  /* 0x000000000008781c */ /* 0x000fe20003f2f070 */
[----:B------:R-:W-:Y:S01]  /*0330*/  @!P0 VIADD R0, R9, 0x2 ;  /* 0x0000000209008836 */ /* 0x000fe20000000000 */
[----:B--2---:R-:W-:-:S04]  /*0340*/  @!P4 ISETP.GE.AND P5, PT, R5, R6, PT ;  /* 0x000000060500c20c */ /* 0x004fc80003fa6270 */
[----:B------:R-:W-:-:S13]  /*0350*/  @!P4 PLOP3.LUT P1, PT, P5, PT, PT, 0x80, 0x8 ;  /* 0x000000000008c81c */ /* 0x000fda0002f2f070 */
[C---:B------:R-:W-:Y:S02]  /*0360*/  @!P1 VIADD R0, R9.reuse, 0x3 ;  /* 0x0000000309009836 */ /* 0x040fe40000000000 */
[----:B------:R-:W-:-:S05]  /*0370*/  VIADD R9, R9, 0x4 ;  /* 0x0000000409097836 */ /* 0x000fca0000000000 */
[----:B------:R-:W-:Y:S02]  /*0380*/  ISETP.NE.AND P0, PT, R9, R7, PT ;  /* 0x000000070900720c */ /* 0x000fe40003f05270 */
[----:B------:R-:W-:-:S11]  /*0390*/  @!P4 VIMNMX R6, PT, PT, R6, R5, PT ;  /* 0x000000050606c248 */ /* 0x000fd60003fe0100 */
[----:B------:R-:W-:Y:S05]  /*03a0*/  @P0 BRA `(.L_x_2) ;  /* 0xfffffffc00780947 */ /* 0x000fea000383ffff */
.L_x_1:
[----:B------:R-:W-:Y:S05]  /*03b0*/  BRA.U !UP1, `(.L_x_0) ;  /* 0x00000001094c7547 */ /* 0x000fea000b800000 */
[----:B------:R-:W1:Y:S01]  /*03c0*/  LDC.64 R2, c[0x0][0x390] ;  /* 0x0000e400ff027b82 */ /* 0x000e620000000a00 */
[----:B------:R-:W-:Y:S01]  /*03d0*/  UIADD3 UR4, UPT, UPT, -UR4, URZ, URZ ;  /* 0x000000ff04047290 */ /* 0x000fe2000fffe1ff */
[----:B-1----:R-:W-:-:S03]  /*03e0*/  IMAD.WIDE.U32 R2, R7, 0x10, R2 ;  /* 0x0000001007027825 */ /* 0x002fc600078e0002 */
[----:B------:R-:W-:-:S05]  /*03f0*/  IADD3 R4, P0, PT, R2, 0x8, RZ ;  /* 0x0000000802047810 */ /* 0x000fca0007f1e0ff */
[----:B------:R-:W-:-:S08]  /*0400*/  IMAD.X R9, RZ, RZ, R3, P0 ;  /* 0x000000ffff097224 */ /* 0x000fd000000e0603 */
.L_x_3:
[----:B------:R-:W-:Y:S02]  /*0410*/  IMAD.MOV.U32 R2, RZ, RZ, R4 ;  /* 0x000000ffff027224 */ /* 0x000fe400078e0004 */
[----:B------:R-:W-:-:S05]  /*0420*/  IMAD.MOV.U32 R3, RZ, RZ, R9 ;  /* 0x000000ffff037224 */ /* 0x000fca00078e0009 */
[----:B0-----:R-:W2:Y:S02]  /*0430*/  LDG.E.U8 R4, desc[UR8][R2.64+-0x4] ;  /* 0xfffffc0802047981 */ /* 0x001ea4000c1e1100 */
[----:B--2---:R-:W-:-:S13]  /*0440*/  ISETP.NE.AND P0, PT, R4, RZ, PT ;  /* 0x000000ff0400720c */ /* 0x004fda0003f05270 */
[----:B------:R-:W2:Y:S01]  /*0450*/  @!P0 LDG.E R5, desc[UR8][R2.64] ;  /* 0x0000000802058981 */ /* 0x000ea2000c1e1900 */
[----:B------:R-:W-:Y:S01]  /*0460*/  UIADD3 UR4, UPT, UPT, UR4, 0x1, URZ ;  /* 0x0000000104047890 */ /* 0x000fe2000fffe0ff */
[----:B------:R-:W-:-:S03]  /*0470*/  IADD3 R4, P2, PT, R2, 0x10, RZ ;  /* 0x0000001002047810 */ /* 0x000fc60007f5e0ff */
[----:B------:R-:W-:Y:S02]  /*0480*/  UISETP.NE.AND UP0, UPT, UR4, URZ, UPT ;  /* 0x000000ff0400728c */ /* 0x000fe4000bf05270 */
[----:B------:R-:W-:Y:S01]  /*0490*/  IMAD.X R9, RZ, RZ, R3, P2 ;  /* 0x000000ffff097224 */ /* 0x000fe200010e0603 */
[----:B--2---:R-:W-:Y:S02]  /*04a0*/  @!P0 ISETP.GE.AND P1, PT, R5, R6, PT ;  /* 0x000000060500820c */ /* 0x004fe40003f26270 */
[----:B------:R-:W-:Y:S02]  /*04b0*/  @!P0 VIMNMX R6, PT, PT, R6, R5, PT ;  /* 0x0000000506068248 */ /* 0x000fe40003fe0100 */
[C---:B------:R-:W-:Y:S01]  /*04c0*/  @!P0 SEL R0, R7.reuse, R0, !P1 ;  /* 0x0000000007008207 */ /* 0x040fe20004800000 */
[----:B------:R-:W-:Y:S01]  /*04d0*/  VIADD R7, R7, 0x1 ;  /* 0x0000000107077836 */ /* 0x000fe20000000000 */
[----:B------:R-:W-:Y:S07]  /*04e0*/  BRA.U UP0, `(.L_x_3) ;  /* 0xfffffffd00c87547 */ /* 0x000fee000b83ffff */
.L_x_0:
[----:B------:R-:W1:Y:S01]  /*04f0*/  LDC R5, c[0x0][0x380] ;  /* 0x0000e000ff057b82 */ /* 0x000e620000000800 */
[----:B------:R-:W-:-:S07]  /*0500*/  IMAD.MOV.U32 R4, RZ, RZ, 0x1 ;  /* 0x00000001ff047424 */ /* 0x000fce00078e00ff */
[----:B------:R-:W2:Y:S01]  /*0510*/  LDC.64 R2, c[0x0][0x390] ;  /* 0x0000e400ff027b82 */ /* 0x000ea20000000a00 */
[----:B-1----:R-:W-:Y:S01]  /*0520*/  ISETP.GE.AND P0, PT, R5, 0x1, PT ;  /* 0x000000010500780c */ /* 0x002fe20003f06270 */
[----:B--2---:R-:W-:-:S05]  /*0530*/  IMAD.WIDE R2, R0, 0x10, R2 ;  /* 0x0000001000027825 */ /* 0x004fca00078e0202 */
[----:B0-----:R0:W-:Y:S07]  /*0540*/  STG.E.U8 desc[UR8][R2.64+0x4], R4 ;  /* 0x0000040402007986 */ /* 0x0011ee000c101108 */
[----:B------:R-:W-:Y:S05]  /*0550*/  @!P0 EXIT ;  /* 0x000000000000894d */ /* 0x000fea0003800000 */
[C---:B------:R-:W-:Y:S01]  /*0560*/  ISETP.GE.U32.AND P0, PT, R5.reuse, 0x4, PT ;  /* 0x000000040500780c */ /* 0x040fe20003f06070 */
[----:B------:R-:W-:Y:S01]  /*0570*/  IMAD R10, R0, R5, RZ ;  /* 0x00000005000a7224 */ /* 0x000fe200078e02ff */
[----:B------:R-:W-:Y:S01]  /*0580*/  LOP3.LUT R8, R5, 0x3, RZ, 0xc0, !PT ;  /* 0x0000000305087812 */ /* 0x000fe200078ec0ff */
[----:B------:R-:W-:-:S10]  /*0590*/  IMAD.MOV.U32 R9, RZ, RZ, RZ ;  /* 0x000000ffff097224 */ /* 0x000fd400078e00ff */
[----:B------:R-:W-:Y:S05]  /*05a0*/  @!P0 BRA `(.L_x_4) ;  /* 0x0000000400108947 */ /* 0x000fea0003800000 */
[----:B------:R-:W1:Y:S01]  /*05b0*/  LDCU.64 UR6, c[0x0][0x390] ;  /* 0x00007200ff0677ac */ /* 0x000e620008000a00 */
[----:B------:R-:W-:Y:S01]  /*05c0*/  LOP3.LUT R9, R5, 0x7ffffffc, RZ, 0xc0, !PT ;  /* 0x7ffffffc05097812 */ /* 0x000fe200078ec0ff */
[----:B------:R-:W-:Y:S01]  /*05d0*/  IMAD.MOV.U32 R11, RZ, RZ, R10 ;  /* 0x000000ffff0b7224 */ /* 0x000fe200078e000a */
[----:B------:R-:W2:Y:S03]  /*05e0*/  LDCU.64 UR4, c[0x0][0x388] ;  /* 0x00007100ff0477ac */ /* 0x000ea60008000a00 */
[----:B------:R-:W-:Y:S01]  /*05f0*/  IMAD.MOV R12, RZ, RZ, -R9 ;  /* 0x000000ffff0c7224 */ /* 0x000fe200078e0a09 */
[----:B-1----:R-:W-:-:S04]  /*0600*/  UIADD3 UR6, UP0, UPT, UR6, 0x24, URZ ;  /* 0x0000002406067890 */ /* 0x002fc8000ff1e0ff */
[----:B------:R-:W-:Y:S02]  /*0610*/  UIADD3.X UR7, UPT, UPT, URZ, UR7, URZ, UP0, !UPT ;  /* 0x00000007ff077290 */ /* 0x000fe400087fe4ff */
[----:B--2---:R-:W-:Y:S01]  /*0620*/  UIADD3 UR4, UP1, UPT, UR4, 0x8, URZ ;  /* 0x0000000804047890 */ /* 0x004fe2000ff3e0ff */
[----:B------:R-:W-:-:S03]  /*0630*/  IMAD.U32 R6, RZ, RZ, UR6 ;  /* 0x00000006ff067e24 */ /* 0x000fc6000f8e00ff */
[----:B------:R-:W-:Y:S01]  /*0640*/  IMAD.U32 R7, RZ, RZ, UR7 ;  /* 0x00000007ff077e24 */ /* 0x000fe2000f8e00ff */
[----:B------:R-:W-:-:S12]  /*0650*/  UIADD3.X UR5, UPT, UPT, URZ, UR5, URZ, UP1, !UPT ;  /* 0x00000005ff057290 */ /* 0x000fd80008ffe4ff */
.L_x_9:
[----:B0-----:R-:W-:Y:S02]  /*0660*/  IMAD.U32 R4, RZ, RZ, UR4 ;  /* 0x00000004ff047e24 */ /* 0x001fe4000f8e00ff */
[----:B------:R-:W-:Y:S02]  /*0670*/  IMAD.U32 R5, RZ, RZ, UR5 ;  /* 0x00000005ff057e24 */ /* 0x000fe4000f8e00ff */
[----:B------:R-:W-:-:S05]  /*0680*/  IMAD.WIDE R4, R11, 0x4, R4 ;  /* 0x000000040b047825 */ /* 0x000fca00078e0204 */
[----:B------:R-:W2:Y:S02]  /*0690*/  LDG.E R16, desc[UR8][R4.64+-0x8] ;  /* 0xfffff80804107981 */ /* 0x000ea4000c1e1900 */
[----:B--2---:R-:W-:-:S13]  /*06a0*/  ISETP.NE.AND P0, PT, R16, RZ, PT ;  /* 0x000000ff1000720c */ /* 0x004fda0003f05270 */
[----:B------:R-:W-:Y:S05]  /*06b0*/  @!P0 BRA `(.L_x_5) ;  /* 0x0000000000248947 */ /* 0x000fea0003800000 */
[----:B------:R-:W2:Y:S02]  /*06c0*/  LDG.E.U8 R13, desc[UR8][R6.64+-0x20] ;  /* 0xffffe008060d7981 */ /* 0x000ea4000c1e1100 */
[----:B--2---:R-:W-:-:S13]  /*06d0*/  ISETP.NE.AND P0, PT, R13, RZ, PT ;  /* 0x000000ff0d00720c */ /* 0x004fda0003f05270 */
[----:B------:R-:W-:Y:S05]  /*06e0*/  @P0 BRA `(.L_x_5) ;  /* 0x0000000000180947 */ /* 0x000fea0003800000 */
[----:B------:R-:W2:Y:S04]  /*06f0*/  LDG.E R13, desc[UR8][R2.64+0x8] ;  /* 0x00000808020d7981 */ /* 0x000ea8000c1e1900 */
[----:B------:R-:W3:Y:S01]  /*0700*/  LDG.E R14, desc[UR8][R6.64+-0x1c] ;  /* 0xffffe408060e7981 */ /* 0x000ee2000c1e1900 */
[----:B--2---:R-:W-:-:S05]  /*0710*/  IMAD.IADD R13, R16, 0x1, R13 ;  /* 0x00000001100d7824 */ /* 0x004fca00078e020d */
[----:B---3--:R-:W-:-:S13]  /*0720*/  ISETP.GE.AND P0, PT, R13, R14, PT ;  /* 0x0000000e0d00720c */ /* 0x008fda0003f06270 */
[----:B------:R0:W-:Y:S04]  /*0730*/  @!P0 STG.E desc[UR8][R6.64+-0x1c], R13 ;  /* 0xffffe40d06008986 */ /* 0x0001e8000c101908 */
[----:B------:R0:W-:Y:S02]  /*0740*/  @!P0 STG.E desc[UR8][R6.64+-0x18], R0 ;  /* 0xffffe80006008986 */ /* 0x0001e4000c101908 */
.L_x_5:
[----:B------:R-:W2:Y:S02]  /*0750*/  LDG.E R16, desc[UR8][R4.64+-0x4] ;  /* 0xfffffc0804107981 */ /* 0x000ea4000c1e1900 */
[----:B--2---:R-:W-:-:S13]  /*0760*/  ISETP.NE.AND P0, PT, R16, RZ, PT ;  /* 0x000000ff1000720c */ /* 0x004fda0003f05270 */
[----:B------:R-:W-:Y:S05]  /*0770*/  @!P0 BRA `(.L_x_6) ;  /* 0x0000000000248947 */ /* 0x000fea0003800000 */
[----:B0-----:R-:W2:Y:S02]  /*0780*/  LDG.E.U8 R13, desc[UR8][R6.64+-0x10] ;  /* 0xfffff008060d7981 */ /* 0x001ea4000c1e1100 */
        /* <DEDUP_REMOVED lines=8> */
.L_x_6:
[----:B------:R-:W2:Y:S02]  /*0810*/  LDG.E R16, desc[UR8][R4.64] ;  /* 0x0000000804107981 */ /* 0x000ea4000c1e1900 */
[----:B--2---:R-:W-:-:S13]  /*0820*/  ISETP.NE.AND P0, PT, R16, RZ, PT ;  /* 0x000000ff1000720c */ /* 0x004fda0003f05270 */
[----:B------:R-:W-:Y:S05]  /*0830*/  @!P0 BRA `(.L_x_7) ;  /* 0x0000000000248947 */ /* 0x000fea0003800000 */
[----:B01----:R-:W2:Y:S02]  /*0840*/  LDG.E.U8 R13, desc[UR8][R6.64] ;  /* 0x00000008060d7981 */ /* 0x003ea4000c1e1100 */
        /* <DEDUP_REMOVED lines=8> */
.L_x_7:
[----:B012---:R-:W2:Y:S01]  /*08d0*/  LDG.E R13, desc[UR8][R4.64+0x4] ;  /* 0x00000408040d7981 */ /* 0x007ea2000c1e1900 */
[----:B------:R-:W-:-:S05]  /*08e0*/  VIADD R12, R12, 0x4 ;  /* 0x000000040c0c7836 */ /* 0x000fca0000000000 */
[----:B------:R-:W-:Y:S02]  /*08f0*/  ISETP.NE.AND P1, PT, R12, RZ, PT ;  /* 0x000000ff0c00720c */ /* 0x000fe40003f25270 */
        /* <DEDUP_REMOVED lines=11> */
.L_x_8:
[----:B0-----:R-:W-:Y:S01]  /*09b0*/  IADD3 R6, P0, PT, R6, 0x40, RZ ;  /* 0x0000004006067810 */ /* 0x001fe20007f1e0ff */
[----:B------:R-:W-:-:S04]  /*09c0*/  VIADD R11, R11, 0x4 ;  /* 0x000000040b0b7836 */ /* 0x000fc80000000000 */
[----:B------:R-:W-:Y:S01]  /*09d0*/  IMAD.X R7, RZ, RZ, R7, P0 ;  /* 0x000000ffff077224 */ /* 0x000fe200000e0607 */
[----:B------:R-:W-:Y:S07]  /*09e0*/  @P1 BRA `(.L_x_9) ;  /* 0xfffffffc001c1947 */ /* 0x000fee000383ffff */
.L_x_4:
[----:B------:R-:W-:-:S13]  /*09f0*/  ISETP.NE.AND P0, PT, R8, RZ, PT ;  /* 0x000000ff0800720c */ /* 0x000fda0003f05270 */
[----:B------:R-:W-:Y:S05]  /*0a00*/  @!P0 EXIT ;  /* 0x000000000000894d */ /* 0x000fea0003800000 */
[----:B------:R-:W1:Y:S01]  /*0a10*/  LDC.64 R6, c[0x0][0x390] ;  /* 0x0000e400ff067b82 */ /* 0x000e620000000a00 */
[----:B------:R-:W-:-:S07]  /*0a20*/  IMAD.MOV R8, RZ, RZ, -R8 ;  /* 0x000000ffff087224 */ /* 0x000fce00078e0a08 */
[----:B0-----:R-:W0:Y:S01]  /*0a30*/  LDC.64 R4, c[0x0][0x388] ;  /* 0x0000e200ff047b82 */ /* 0x001e220000000a00 */
[----:B-1----:R-:W-:-:S04]  /*0a40*/  IMAD.WIDE.U32 R6, R9, 0x10, R6 ;  /* 0x0000001009067825 */ /* 0x002fc800078e0006 */
[----:B------:R-:W-:Y:S01]  /*0a50*/  IMAD.IADD R9, R10, 0x1, R9 ;  /* 0x000000010a097824 */ /* 0x000fe200078e0209 */
[----:B------:R-:W-:-:S05]  /*0a60*/  IADD3 R12, P0, PT, R6, 0x8, RZ ;  /* 0x00000008060c7810 */ /* 0x000fca0007f1e0ff */
[----:B0-----:R-:W-:-:S08]  /*0a70*/  IMAD.X R13, RZ, RZ, R7, P0 ;  /* 0x000000ffff0d7224 */ /* 0x001fd000000e0607 */
.L_x_11:
[----:B0-----:R-:W-:-:S05]  /*0a80*/  IMAD.WIDE R6, R9, 0x4, R4 ;  /* 0x0000000409067825 */ /* 0x001fca00078e0204 */
[----:B------:R0:W2:Y:S01]  /*0a90*/  LDG.E R15, desc[UR8][R6.64] ;  /* 0x00000008060f7981 */ /* 0x0000a2000c1e1900 */
[----:B------:R-:W-:-:S05]  /*0aa0*/  VIADD R8, R8, 0x1 ;  /* 0x0000000108087836 */ /* 0x000fca0000000000 */
[----:B------:R-:W-:Y:S01]  /*0ab0*/  ISETP.NE.AND P2, PT, R8, RZ, PT ;  /* 0x000000ff0800720c */ /* 0x000fe20003f45270 */
[----:B0-----:R-:W-:Y:S02]  /*0ac0*/  IMAD.MOV.U32 R6, RZ, RZ, R12 ;  /* 0x000000ffff067224 */ /* 0x001fe400078e000c */
[----:B------:R-:W-:-:S03]  /*0ad0*/  IMAD.MOV.U32 R7, RZ, RZ, R13 ;  /* 0x000000ffff077224 */ /* 0x000fc600078e000d */
[----:B------:R-:W-:Y:S02]  /*0ae0*/  IADD3 R12, P1, PT, R6, 0x10, RZ ;  /* 0x00000010060c7810 */ /* 0x000fe40007f3e0ff */
        /* <DEDUP_REMOVED lines=11> */
.L_x_10:
[----:B------:R-:W-:Y:S02]  /*0ba0*/  IMAD.X R13, RZ, RZ, R7, P1 ;  /* 0x000000ffff0d7224 */ /* 0x000fe400008e0607 */
[----:B------:R-:W-:Y:S01]  /*0bb0*/  VIADD R9, R9, 0x1 ;  /* 0x0000000109097836 */ /* 0x000fe20000000000 */
[----:B------:R-:W-:Y:S06]  /*0bc0*/  @P2 BRA `(.L_x_11) ;  /* 0xfffffffc00ac2947 */ /* 0x000fec000383ffff */
[----:B------:R-:W-:Y:S05]  /*0bd0*/  EXIT ;  /* 0x000000000000794d */ /* 0x000fea0003800000 */
.L_x_12:
[----:B------:R-:W-:-:S00]  /*0be0*/  BRA `(.L_x_12) ;  /* 0xfffffffc00fc7947 */ /* 0x000fc0000383ffff */
[----:B------:R-:W-:-:S00]  /*0bf0*/  NOP ;  /* 0x0000000000007918 */ /* 0x000fc00000000000 */
        /* <DEDUP_REMOVED lines=8> */
.L_x_13:


//--------------------- .nv.shared.reserved.0     --------------------------
	.section	.nv.shared.reserved.0,"aw",@nobits
	.weak		__nv_reservedSMEM_offset_0_alias
	.size		__nv_reservedSMEM_offset_0_alias, 0, 64
	.other		__nv_reservedSMEM_offset_0_alias,@"STO_CUDA_RESERVED_SHARED STV_DEFAULT"
__nv_reservedSMEM_offset_0_alias:
	.zero		0
	.zero		64


//--------------------- .nv.constant0._Z15dijkstra_kerneliPiP6Routeri --------------------------
	.section	.nv.constant0._Z15dijkstra_kerneliPiP6Routeri,"a",@progbits
	.sectionflags	@""
	.align	4
.nv.constant0._Z15dijkstra_kerneliPiP6Routeri:
	.zero		924


//--------------------- SYMBOLS --------------------------

	.type		.nv.reservedSmem.offset0,@object
	.size		.nv.reservedSmem.offset0,0x4
